	.headerflags	@"EF_CUDA_TEXMODE_UNIFIED EF_CUDA_64BIT_ADDRESS EF_CUDA_ACCELERATORS EF_CUDA_SM90 EF_CUDA_VIRTUAL_SM(EF_CUDA_SM90)"
	.elftype	@"ET_EXEC"


//--------------------- .nv.info                  --------------------------
	.section	.nv.info,"",@"SHT_CUDA_INFO"
	.align	4


	//----- nvinfo : EIATTR_REGCOUNT
	.align		4
        /*0000*/ 	.byte	0x04, 0x2f
        /*0002*/ 	.short	(.L_1 - .L_0)
	.align		4
.L_0:
        /*0004*/ 	.word	index@(triton_poi_fused_mul_squeeze_sum_3)
        /*0008*/ 	.word	0x00000018


	//----- nvinfo : EIATTR_MIN_STACK_SIZE
	.align		4
.L_1:
        /*000c*/ 	.byte	0x04, 0x12
        /*000e*/ 	.short	(.L_3 - .L_2)
	.align		4
.L_2:
        /*0010*/ 	.word	index@(triton_poi_fused_mul_squeeze_sum_3)
        /*0014*/ 	.word	0x00000000


	//----- nvinfo : EIATTR_FRAME_SIZE
	.align		4
.L_3:
        /*0018*/ 	.byte	0x04, 0x11
        /*001a*/ 	.short	(.L_5 - .L_4)
	.align		4
.L_4:
        /*001c*/ 	.word	index@(triton_poi_fused_mul_squeeze_sum_3)
        /*0020*/ 	.word	0x00000000


	//----- nvinfo : EIATTR_MIN_STACK_SIZE
	.align		4
.L_5:
        /*0024*/ 	.byte	0x04, 0x12
        /*0026*/ 	.short	(.L_7 - .L_6)
	.align		4
.L_6:
        /*0028*/ 	.word	index@(triton_poi_fused_mul_squeeze_sum_3)
        /*002c*/ 	.word	0x00000000
.L_7:


//--------------------- .nv.info.triton_poi_fused_mul_squeeze_sum_3 --------------------------
	.section	.nv.info.triton_poi_fused_mul_squeeze_sum_3,"",@"SHT_CUDA_INFO"
	.sectionflags	@""
	.align	4


	//----- nvinfo : EIATTR_CUDA_API_VERSION
	.align		4
        /*0000*/ 	.byte	0x04, 0x37
        /*0002*/ 	.short	(.L_9 - .L_8)
.L_8:
        /*0004*/ 	.word	0x0000007c


	//----- nvinfo : EIATTR_KPARAM_INFO
	.align		4
.L_9:
        /*0008*/ 	.byte	0x04, 0x17
        /*000a*/ 	.short	(.L_11 - .L_10)
.L_10:
        /*000c*/ 	.word	0x00000000
        /*0010*/ 	.short	0x0003
        /*0012*/ 	.short	0x0018
        /*0014*/ 	.byte	0x00, 0xf0, 0x11, 0x00


	//----- nvinfo : EIATTR_KPARAM_INFO
	.align		4
.L_11:
        /*0018*/ 	.byte	0x04, 0x17
        /*001a*/ 	.short	(.L_13 - .L_12)
.L_12:
        /*001c*/ 	.word	0x00000000
        /*0020*/ 	.short	0x0002
        /*0022*/ 	.short	0x0010
        /*0024*/ 	.byte	0x00, 0xf4, 0x21, 0x00


	//----- nvinfo : EIATTR_KPARAM_INFO
	.align		4
.L_13:
        /*0028*/ 	.byte	0x04, 0x17
        /*002a*/ 	.short	(.L_15 - .L_14)
.L_14:
        /*002c*/ 	.word	0x00000000
        /*0030*/ 	.short	0x0001
        /*0032*/ 	.short	0x0008
        /*0034*/ 	.byte	0x00, 0xf4, 0x21, 0x00


	//----- nvinfo : EIATTR_KPARAM_INFO
	.align		4
.L_15:
        /*0038*/ 	.byte	0x04, 0x17
        /*003a*/ 	.short	(.L_17 - .L_16)
.L_16:
        /*003c*/ 	.word	0x00000000
        /*0040*/ 	.short	0x0000
        /*0042*/ 	.short	0x0000
        /*0044*/ 	.byte	0x00, 0xf4, 0x21, 0x00


	//----- nvinfo : EIATTR_SPARSE_MMA_MASK
	.align		4
.L_17:
        /*0048*/ 	.byte	0x03, 0x50
        /*004a*/ 	.short	0x0000


	//----- nvinfo : EIATTR_MAXREG_COUNT
	.align		4
        /*004c*/ 	.byte	0x03, 0x1b
        /*004e*/ 	.short	0x00ff


	//----- nvinfo : EIATTR_EXIT_INSTR_OFFSETS
	.align		4
        /*0050*/ 	.byte	0x04, 0x1c
        /*0052*/ 	.short	(.L_19 - .L_18)


	//   ....[0]....
.L_18:
        /*0054*/ 	.word	0x000002f0


	//   ....[1]....
        /*0058*/ 	.word	0x00000310


	//----- nvinfo : EIATTR_REQNTID
	.align		4
.L_19:
        /*005c*/ 	.byte	0x04, 0x10
        /*005e*/ 	.short	(.L_21 - .L_20)
.L_20:
        /*0060*/ 	.word	0x00000020
        /*0064*/ 	.word	0x00000001
        /*0068*/ 	.word	0x00000001


	//----- nvinfo : EIATTR_CBANK_PARAM_SIZE
	.align		4
.L_21:
        /*006c*/ 	.byte	0x03, 0x19
        /*006e*/ 	.short	0x001c


	//----- nvinfo : EIATTR_PARAM_CBANK
	.align		4
        /*0070*/ 	.byte	0x04, 0x0a
        /*0072*/ 	.short	(.L_23 - .L_22)
	.align		4
.L_22:
        /*0074*/ 	.word	index@(.nv.constant0.triton_poi_fused_mul_squeeze_sum_3)
        /*0078*/ 	.short	0x0210
        /*007a*/ 	.short	0x001c


	//----- nvinfo : EIATTR_SW_WAR
	.align		4
.L_23:
        /*007c*/ 	.byte	0x04, 0x36
        /*007e*/ 	.short	(.L_25 - .L_24)
.L_24:
        /*0080*/ 	.word	0x00000008
.L_25:


//--------------------- .nv.callgraph             --------------------------
	.section	.nv.callgraph,"",@"SHT_CUDA_CALLGRAPH"
	.align	4
	.sectionentsize	8
	.align		4
        /*0000*/ 	.word	0x00000000
	.align		4
        /*0004*/ 	.word	0xffffffff
	.align		4
        /*0008*/ 	.word	0x00000000
	.align		4
        /*000c*/ 	.word	0xfffffffe
	.align		4
        /*0010*/ 	.word	0x00000000
	.align		4
        /*0014*/ 	.word	0xfffffffd
	.align		4
        /*0018*/ 	.word	0x00000000
	.align		4
        /*001c*/ 	.word	0xfffffffc


//--------------------- .text.triton_poi_fused_mul_squeeze_sum_3 --------------------------
	.section	.text.triton_poi_fused_mul_squeeze_sum_3,"ax",@progbits
	.align	128
        .global         triton_poi_fused_mul_squeeze_sum_3
        .type           triton_poi_fused_mul_squeeze_sum_3,@function
        .size           triton_poi_fused_mul_squeeze_sum_3,(.L_x_1 - triton_poi_fused_mul_squeeze_sum_3)
        .other          triton_poi_fused_mul_squeeze_sum_3,@"STO_CUDA_ENTRY STV_DEFAULT"
triton_poi_fused_mul_squeeze_sum_3:
.text.triton_poi_fused_mul_squeeze_sum_3:
[----:B------:R-:W0:Y:S02]  /*0000*/  LDC R1, c[0x0][0x28] ;  /* 0x00000a00ff017b82 */ /* 0x000e240000000800 */
[----:B------:R-:W1:Y:S01]  /*0010*/  S2R R18, SR_TID.X ;  /* 0x0000000000127919 */ /* 0x000e620000002100 */
[----:B------:R-:W2:Y:S01]  /*0020*/  LDC.64 R4, c[0x0][0x218] ;  /* 0x00008600ff047b82 */ /* 0x000ea20000000a00 */
[----:B------:R-:W-:Y:S01]  /*0030*/  CS2R R14, SRZ ;  /* 0x00000000000e7805 */ /* 0x000fe2000001ff00 */
[----:B------:R-:W-:Y:S01]  /*0040*/  ULDC.64 UR4, c[0x0][0x208] ;  /* 0x0000820000047ab9 */ /* 0x000fe20000000a00 */
[----:B------:R-:W3:Y:S05]  /*0050*/  S2R R13, SR_CTAID.X ;  /* 0x00000000000d7919 */ /* 0x000eea0000002500 */
[----:B------:R-:W4:Y:S01]  /*0060*/  LDC.64 R10, c[0x0][0x210] ;  /* 0x00008400ff0a7b82 */ /* 0x000f220000000a00 */
[----:B-1----:R-:W-:-:S05]  /*0070*/  LOP3.LUT R0, R18, 0xf, RZ, 0xc0, !PT ;  /* 0x0000000f12007812 */ /* 0x002fca00078ec0ff */
[----:B---3--:R-:W-:-:S05]  /*0080*/  IMAD R13, R13, 0x10, R0 ;  /* 0x000000100d0d7824 */ /* 0x008fca00078e0200 */
[----:B------:R-:W-:Y:S02]  /*0090*/  SHF.R.S32.HI R0, RZ, 0x1f, R13 ;  /* 0x0000001fff007819 */ /* 0x000fe4000001140d */
[----:B------:R-:W-:Y:S02]  /*00a0*/  ISETP.GE.AND P0, PT, R13, 0x10, PT ;  /* 0x000000100d00780c */ /* 0x000fe40003f06270 */
[----:B------:R-:W-:-:S04]  /*00b0*/  LEA.HI R0, R0, R13, RZ, 0x2 ;  /* 0x0000000d00007211 */ /* 0x000fc800078f10ff */
[C---:B------:R-:W-:Y:S01]  /*00c0*/  LOP3.LUT R2, R0.reuse, 0xfffffffc, RZ, 0xc0, !PT ;  /* 0xfffffffc00027812 */ /* 0x040fe200078ec0ff */
[----:B------:R-:W-:-:S03]  /*00d0*/  IMAD.SHL.U32 R0, R0, 0x4, RZ ;  /* 0x0000000400007824 */ /* 0x000fc600078e00ff */
[----:B------:R-:W-:Y:S02]  /*00e0*/  IADD3 R3, R13, -R2, RZ ;  /* 0x800000020d037210 */ /* 0x000fe40007ffe0ff */
[----:B------:R-:W-:Y:S01]  /*00f0*/  LOP3.LUT R0, R0, 0xfffffff0, RZ, 0xc0, !PT ;  /* 0xfffffff000007812 */ /* 0x000fe200078ec0ff */
[----:B------:R-:W-:Y:S01]  /*0100*/  HFMA2.MMA R12, -RZ, RZ, 0, 0 ;  /* 0x00000000ff0c7435 */ /* 0x000fe200000001ff */
[----:B------:R-:W-:Y:S01]  /*0110*/  CS2R R16, SRZ ;  /* 0x0000000000107805 */ /* 0x000fe2000001ff00 */
[----:B--2---:R-:W-:-:S04]  /*0120*/  IMAD.WIDE R4, R3, 0x4, R4 ;  /* 0x0000000403047825 */ /* 0x004fc800078e0204 */
[----:B------:R-:W-:Y:S01]  /*0130*/  IMAD.IADD R0, R3, 0x1, R0 ;  /* 0x0000000103007824 */ /* 0x000fe200078e0200 */
[----:B------:R-:W2:Y:S03]  /*0140*/  @!P0 LDG.E.EL R17, desc[UR4][R4.64+0x10] ;  /* 0x0000100404118981 */ /* 0x000ea6000c2e1900 */
[----:B------:R-:W-:Y:S01]  /*0150*/  VIADD R3, R0, 0xc0 ;  /* 0x000000c000037836 */ /* 0x000fe20000000000 */
[----:B------:R-:W-:Y:S01]  /*0160*/  IADD3 R7, R0, 0xc4, RZ ;  /* 0x000000c400077810 */ /* 0x000fe20007ffe0ff */
[----:B------:R-:W-:Y:S01]  /*0170*/  IMAD.MOV.U32 R19, RZ, RZ, RZ ;  /* 0x000000ffff137224 */ /* 0x000fe200078e00ff */
[----:B------:R-:W-:Y:S01]  /*0180*/  IADD3 R21, R0, 0xcc, RZ ;  /* 0x000000cc00157810 */ /* 0x000fe20007ffe0ff */
[----:B------:R-:W3:Y:S02]  /*0190*/  @!P0 LDG.E.EL R15, desc[UR4][R4.64] ;  /* 0x00000004040f8981 */ /* 0x000ee4000c2e1900 */
[----:B----4-:R-:W-:-:S02]  /*01a0*/  IMAD.WIDE R6, R7, 0x4, R10 ;  /* 0x0000000407067825 */ /* 0x010fc400078e020a */
[----:B------:R-:W4:Y:S02]  /*01b0*/  @!P0 LDG.E.EL R19, desc[UR4][R4.64+0x20] ;  /* 0x0000200404138981 */ /* 0x000f24000c2e1900 */
[----:B------:R-:W-:Y:S02]  /*01c0*/  VIADD R9, R0, 0xc8 ;  /* 0x000000c800097836 */ /* 0x000fe40000000000 */
[--C-:B------:R-:W-:Y:S01]  /*01d0*/  IMAD.WIDE R2, R3, 0x4, R10.reuse ;  /* 0x0000000403027825 */ /* 0x100fe200078e020a */
[----:B------:R1:W2:Y:S03]  /*01e0*/  @!P0 LDG.E R14, desc[UR4][R6.64] ;  /* 0x00000004060e8981 */ /* 0x0002a6000c1e1900 */
[----:B------:R-:W-:Y:S01]  /*01f0*/  IMAD.WIDE R8, R9, 0x4, R10 ;  /* 0x0000000409087825 */ /* 0x000fe200078e020a */
[----:B------:R5:W3:Y:S01]  /*0200*/  @!P0 LDG.E R12, desc[UR4][R2.64] ;  /* 0x00000004020c8981 */ /* 0x000ae2000c1e1900 */
[----:B------:R-:W-:-:S03]  /*0210*/  MOV R0, RZ ;  /* 0x000000ff00007202 */ /* 0x000fc60000000f00 */
[----:B------:R-:W4:Y:S01]  /*0220*/  @!P0 LDG.E R16, desc[UR4][R8.64] ;  /* 0x0000000408108981 */ /* 0x000f22000c1e1900 */
[----:B-1----:R-:W-:Y:S01]  /*0230*/  IMAD.WIDE R6, R21, 0x4, R10 ;  /* 0x0000000415067825 */ /* 0x002fe200078e020a */
[----:B------:R-:W-:Y:S01]  /*0240*/  HFMA2.MMA R21, -RZ, RZ, 0, 0 ;  /* 0x00000000ff157435 */ /* 0x000fe200000001ff */
[----:B------:R-:W5:Y:S03]  /*0250*/  LDC.64 R10, c[0x0][0x220] ;  /* 0x00008800ff0a7b82 */ /* 0x000f660000000a00 */
[----:B------:R-:W4:Y:S06]  /*0260*/  @!P0 LDG.E R0, desc[UR4][R6.64] ;  /* 0x0000000406008981 */ /* 0x000f2c000c1e1900 */
[----:B------:R-:W4:Y:S01]  /*0270*/  @!P0 LDG.E.EL R21, desc[UR4][R4.64+0x30] ;  /* 0x0000300404158981 */ /* 0x000f22000c2e1900 */
[----:B------:R-:W-:-:S04]  /*0280*/  LOP3.LUT P0, RZ, R18, 0x10, RZ, 0xc0, !PT ;  /* 0x0000001012ff7812 */ /* 0x000fc8000780c0ff */
[C---:B------:R-:W-:Y:S01]  /*0290*/  ISETP.LT.AND P0, PT, R13.reuse, 0x10, !P0 ;  /* 0x000000100d00780c */ /* 0x040fe20004701270 */
[----:B-----5:R-:W-:-:S04]  /*02a0*/  IMAD.WIDE R2, R13, 0x4, R10 ;  /* 0x000000040d027825 */ /* 0x020fc800078e020a */
[----:B--2---:R-:W-:-:S04]  /*02b0*/  FMUL R14, R17, R14 ;  /* 0x0000000e110e7220 */ /* 0x004fc80000400000 */
[----:B---3--:R-:W-:-:S04]  /*02c0*/  FFMA R12, R15, R12, R14 ;  /* 0x0000000c0f0c7223 */ /* 0x008fc8000000000e */
[----:B----4-:R-:W-:-:S04]  /*02d0*/  FFMA R12, R19, R16, R12 ;  /* 0x00000010130c7223 */ /* 0x010fc8000000000c */
[----:B------:R-:W-:Y:S01]  /*02e0*/  FFMA R21, R21, R0, R12 ;  /* 0x0000000015157223 */ /* 0x000fe2000000000c */
[----:B------:R-:W-:Y:S06]  /*02f0*/  @!P0 EXIT ;  /* 0x000000000000894d */ /* 0x000fec0003800000 */
[----:B------:R-:W-:Y:S01]  /*0300*/  STG.E desc[UR4][R2.64], R21 ;  /* 0x0000001502007986 */ /* 0x000fe2000c101904 */
[----:B------:R-:W-:Y:S05]  /*0310*/  EXIT ;  /* 0x000000000000794d */ /* 0x000fea0003800000 */
.L_x_0:
[----:B------:R-:W-:-:S00]  /*0320*/  BRA `(.L_x_0) ;  /* 0xfffffffc00fc7947 */ /* 0x000fc0000383ffff */
[----:B------:R-:W-:-:S00]  /*0330*/  NOP ;  /* 0x0000000000007918 */ /* 0x000fc00000000000 */
        /* <DEDUP_REMOVED lines=12> */
.L_x_1:


//--------------------- .nv.constant0.triton_poi_fused_mul_squeeze_sum_3 --------------------------
	.section	.nv.constant0.triton_poi_fused_mul_squeeze_sum_3,"a",@progbits
	.sectionflags	@""
	.align	4
.nv.constant0.triton_poi_fused_mul_squeeze_sum_3:
	.zero		556
